//
// Generated by NVIDIA NVVM Compiler
//
// Compiler Build ID: CL-36424714
// Cuda compilation tools, release 13.0, V13.0.88
// Based on NVVM 20.0.0
//

.version 9.0
.target sm_100
.address_size 64

	// .globl	_Z13reduce_kernelPfS_
// _ZZ13reduce_kernelPfS_E6shared has been demoted

.visible .entry _Z13reduce_kernelPfS_(
	.param .u64 .ptr .align 1 _Z13reduce_kernelPfS__param_0,
	.param .u64 .ptr .align 1 _Z13reduce_kernelPfS__param_1
)
{
	.reg .pred 	%p<5>;
	.reg .b32 	%r<16>;
	.reg .b32 	%f<6>;
	.reg .b64 	%rd<12>;
	// demoted variable
	.shared .align 4 .b8 _ZZ13reduce_kernelPfS_E6shared[1024];
	ld.param.u64 	%rd2, [_Z13reduce_kernelPfS__param_0];
	ld.param.u64 	%rd1, [_Z13reduce_kernelPfS__param_1];
	cvta.to.global.u64 	%rd3, %rd2;
	mov.u32 	%r1, %ntid.x;
	mov.u32 	%r2, %ctaid.x;
	mul.lo.s32 	%r7, %r1, %r2;
	cvt.u64.u32 	%rd4, %r7;
	mov.u32 	%r3, %tid.x;
	cvt.u64.u32 	%rd5, %r3;
	add.s64 	%rd6, %rd4, %rd5;
	shl.b64 	%rd7, %rd6, 2;
	add.s64 	%rd8, %rd3, %rd7;
	ld.global.f32 	%f1, [%rd8];
	shl.b32 	%r8, %r3, 2;
	mov.u32 	%r9, _ZZ13reduce_kernelPfS_E6shared;
	add.s32 	%r4, %r9, %r8;
	st.shared.f32 	[%r4], %f1;
	setp.lt.u32 	%p1, %r1, 2;
	@%p1 bra 	$L__BB0_5;
	mov.b32 	%r15, 1;
$L__BB0_2:
	shl.b32 	%r6, %r15, 1;
	add.s32 	%r11, %r6, -1;
	and.b32  	%r12, %r11, %r3;
	setp.ne.s32 	%p2, %r12, 0;
	@%p2 bra 	$L__BB0_4;
	shl.b32 	%r13, %r15, 2;
	add.s32 	%r14, %r4, %r13;
	ld.shared.f32 	%f2, [%r14];
	ld.shared.f32 	%f3, [%r4];
	add.f32 	%f4, %f2, %f3;
	st.shared.f32 	[%r4], %f4;
$L__BB0_4:
	bar.sync 	0;
	setp.lt.u32 	%p3, %r6, %r1;
	mov.u32 	%r15, %r6;
	@%p3 bra 	$L__BB0_2;
$L__BB0_5:
	setp.ne.s32 	%p4, %r3, 0;
	@%p4 bra 	$L__BB0_7;
	ld.shared.f32 	%f5, [_ZZ13reduce_kernelPfS_E6shared];
	cvta.to.global.u64 	%rd9, %rd1;
	mul.wide.u32 	%rd10, %r2, 4;
	add.s64 	%rd11, %rd9, %rd10;
	st.global.f32 	[%rd11], %f5;
$L__BB0_7:
	ret;

}


// ===== COMPILED SASS (sm_100) =====

	.target	sm_100

	.elftype	@"ET_EXEC"


//--------------------- .note.nv.tkinfo           --------------------------
	.section	.note.nv.tkinfo,"",@"SHT_NOTE"
	.sectionflags	@"SHF_NOTE_NV_TKINFO"
	.tkinfo
        /*0018*/ 	.word	0x00000002
        /*0030*/ 	.string	""
        /*0030*/ 	.string	"ptxas"
        /*0030*/ 	.string	"Cuda compilation tools, release 13.0, V13.0.88"
        /*0030*/ 	.string	"Build cuda_13.0.r13.0/compiler.36424714_0"
        /*0030*/ 	.string	"-arch sm_100 -m 64 "



//--------------------- .note.nv.cuinfo           --------------------------
	.section	.note.nv.cuinfo,"",@"SHT_NOTE"
	.sectionflags	@"SHF_NOTE_NV_CUINFO"
        /*0018*/ 	.short	0x0002
        /*001a*/ 	.short	0x0064
        /*001c*/ 	.short	0x0082
	.zero		2


//--------------------- .nv.info                  --------------------------
	.section	.nv.info,"",@"SHT_CUDA_INFO"
	.align	4


	//----- nvinfo : EIATTR_REGCOUNT
	.align		4
        /*0000*/ 	.byte	0x04, 0x2f
        /*0002*/ 	.short	(.L_1 - .L_0)
	.align		4
.L_0:
        /*0004*/ 	.word	index@(_Z13reduce_kernelPfS_)
        /*0008*/ 	.word	0x0000000c


	//----- nvinfo : EIATTR_FRAME_SIZE
	.align		4
.L_1:
        /*000c*/ 	.byte	0x04, 0x11
        /*000e*/ 	.short	(.L_3 - .L_2)
	.align		4
.L_2:
        /*0010*/ 	.word	index@(_Z13reduce_kernelPfS_)
        /*0014*/ 	.word	0x00000000


	//----- nvinfo : EIATTR_MIN_STACK_SIZE
	.align		4
.L_3:
        /*0018*/ 	.byte	0x04, 0x12
        /*001a*/ 	.short	(.L_5 - .L_4)
	.align		4
.L_4:
        /*001c*/ 	.word	index@(_Z13reduce_kernelPfS_)
        /*0020*/ 	.word	0x00000000
.L_5:


//--------------------- .nv.compat                --------------------------
	.section	.nv.compat,"",@"SHT_CUDA_COMPAT_INFO"
	.align	4
        /*0000*/ 	.byte	0x02, 0x09, 0x00, 0x00, 0x02, 0x02, 0x01, 0x00, 0x02, 0x05, 0x05, 0x00, 0x03, 0x07, 0x01, 0x01
        /*0010*/ 	.byte	0x02, 0x03, 0x00, 0x00, 0x02, 0x06, 0x01, 0x00, 0x04, 0x0b, 0x08, 0x00, 0x09, 0x00, 0x00, 0x00
        /*0020*/ 	.byte	0x00, 0x00, 0x00, 0x00


//--------------------- .nv.info._Z13reduce_kernelPfS_ --------------------------
	.section	.nv.info._Z13reduce_kernelPfS_,"",@"SHT_CUDA_INFO"
	.sectionflags	@""
	.align	4


	//----- nvinfo : EIATTR_CUDA_API_VERSION
	.align		4
        /*0000*/ 	.byte	0x04, 0x37
        /*0002*/ 	.short	(.L_7 - .L_6)
.L_6:
        /*0004*/ 	.word	0x00000082


	//----- nvinfo : EIATTR_KPARAM_INFO
	.align		4
.L_7:
        /*0008*/ 	.byte	0x04, 0x17
        /*000a*/ 	.short	(.L_9 - .L_8)
.L_8:
        /*000c*/ 	.word	0x00000000
        /*0010*/ 	.short	0x0001
        /*0012*/ 	.short	0x0008
        /*0014*/ 	.byte	0x00, 0xf5, 0x21, 0x00


	//----- nvinfo : EIATTR_KPARAM_INFO
	.align		4
.L_9:
        /*0018*/ 	.byte	0x04, 0x17
        /*001a*/ 	.short	(.L_11 - .L_10)
.L_10:
        /*001c*/ 	.word	0x00000000
        /*0020*/ 	.short	0x0000
        /*0022*/ 	.short	0x0000
        /*0024*/ 	.byte	0x00, 0xf5, 0x21, 0x00


	//----- nvinfo : EIATTR_SPARSE_MMA_MASK
	.align		4
.L_11:
        /*0028*/ 	.byte	0x03, 0x50
        /*002a*/ 	.short	0x0000


	//----- nvinfo : EIATTR_MAXREG_COUNT
	.align		4
        /*002c*/ 	.byte	0x03, 0x1b
        /*002e*/ 	.short	0x00ff


	//----- nvinfo : EIATTR_NUM_BARRIERS
	.align		4
        /*0030*/ 	.byte	0x02, 0x4c
        /*0032*/ 	.byte	0x01
	.zero		1


	//----- nvinfo : EIATTR_MERCURY_ISA_VERSION
	.align		4
        /*0034*/ 	.byte	0x03, 0x5f
        /*0036*/ 	.short	0x0101


	//----- nvinfo : EIATTR_VRC_CTA_INIT_COUNT
	.align		4
        /*0038*/ 	.byte	0x02, 0x4a
	.zero		1
	.zero		1


	//----- nvinfo : EIATTR_EXIT_INSTR_OFFSETS
	.align		4
        /*003c*/ 	.byte	0x04, 0x1c
        /*003e*/ 	.short	(.L_13 - .L_12)


	//   ....[0]....
.L_12:
        /*0040*/ 	.word	0x00000210


	//   ....[1]....
        /*0044*/ 	.word	0x00000290


	//----- nvinfo : EIATTR_CBANK_PARAM_SIZE
	.align		4
.L_13:
        /*0048*/ 	.byte	0x03, 0x19
        /*004a*/ 	.short	0x0010


	//----- nvinfo : EIATTR_PARAM_CBANK
	.align		4
        /*004c*/ 	.byte	0x04, 0x0a
        /*004e*/ 	.short	(.L_15 - .L_14)
	.align		4
.L_14:
        /*0050*/ 	.word	index@(.nv.constant0._Z13reduce_kernelPfS_)
        /*0054*/ 	.short	0x0380
        /*0056*/ 	.short	0x0010


	//----- nvinfo : EIATTR_SW_WAR
	.align		4
.L_15:
        /*0058*/ 	.byte	0x04, 0x36
        /*005a*/ 	.short	(.L_17 - .L_16)
.L_16:
        /*005c*/ 	.word	0x00000008
.L_17:


//--------------------- .nv.callgraph             --------------------------
	.section	.nv.callgraph,"",@"SHT_CUDA_CALLGRAPH"
	.align	4
	.sectionentsize	8
	.align		4
        /*0000*/ 	.word	0x00000000
	.align		4
        /*0004*/ 	.word	0xffffffff
	.align		4
        /*0008*/ 	.word	0x00000000
	.align		4
        /*000c*/ 	.word	0xfffffffe
	.align		4
        /*0010*/ 	.word	0x00000000
	.align		4
        /*0014*/ 	.word	0xfffffffd
	.align		4
        /*0018*/ 	.word	0x00000000
	.align		4
        /*001c*/ 	.word	0xfffffffc


//--------------------- .text._Z13reduce_kernelPfS_ --------------------------
	.section	.text._Z13reduce_kernelPfS_,"ax",@progbits
	.align	128
        .global         _Z13reduce_kernelPfS_
        .type           _Z13reduce_kernelPfS_,@function
        .size           _Z13reduce_kernelPfS_,(.L_x_3 - _Z13reduce_kernelPfS_)
        .other          _Z13reduce_kernelPfS_,@"STO_CUDA_ENTRY STV_DEFAULT"
_Z13reduce_kernelPfS_:
.text._Z13reduce_kernelPfS_:
[----:B------:R-:W-:Y:S01]  /*0000*/  LDC R1, c[0x0][0x37c] ;  /* 0x0000df00ff017b82 */ /* 0x000fe20000000800 */
[----:B------:R-:W0:Y:S01]  /*0010*/  S2R R7, SR_CTAID.X ;  /* 0x0000000000077919 */ /* 0x000e220000002500 */
[----:B------:R-:W0:Y:S01]  /*0020*/  LDCU UR8, c[0x0][0x360] ;  /* 0x00006c00ff0877ac */ /* 0x000e220008000800 */
[----:B------:R-:W1:Y:S01]  /*0030*/  S2R R9, SR_TID.X ;  /* 0x0000000000097919 */ /* 0x000e620000002100 */
[----:B------:R-:W2:Y:S01]  /*0040*/  LDCU.64 UR4, c[0x0][0x380] ;  /* 0x00007000ff0477ac */ /* 0x000ea20008000a00 */
[----:B------:R-:W3:Y:S01]  /*0050*/  LDCU.64 UR6, c[0x0][0x358] ;  /* 0x00006b00ff0677ac */ /* 0x000ee20008000a00 */
[----:B0-----:R-:W-:-:S05]  /*0060*/  IMAD R0, R7, UR8, RZ ;  /* 0x0000000807007c24 */ /* 0x001fca000f8e02ff */
[----:B-1----:R-:W-:-:S05]  /*0070*/  IADD3 R0, P0, PT, R0, R9, RZ ;  /* 0x0000000900007210 */ /* 0x002fca0007f1e0ff */
[----:B------:R-:W-:Y:S01]  /*0080*/  IMAD.X R3, RZ, RZ, RZ, P0 ;  /* 0x000000ffff037224 */ /* 0x000fe200000e06ff */
[----:B--2---:R-:W-:-:S04]  /*0090*/  LEA R2, P0, R0, UR4, 0x2 ;  /* 0x0000000400027c11 */ /* 0x004fc8000f8010ff */
[----:B------:R-:W-:-:S05]  /*00a0*/  LEA.HI.X R3, R0, UR5, R3, 0x2, P0 ;  /* 0x0000000500037c11 */ /* 0x000fca00080f1403 */
[----:B---3--:R-:W2:Y:S01]  /*00b0*/  LDG.E R2, desc[UR6][R2.64] ;  /* 0x0000000602027981 */ /* 0x008ea2000c1e1900 */
[----:B------:R-:W0:Y:S01]  /*00c0*/  S2UR UR5, SR_CgaCtaId ;  /* 0x00000000000579c3 */ /* 0x000e220000008800 */
[----:B------:R-:W-:Y:S01]  /*00d0*/  UMOV UR4, 0x400 ;  /* 0x0000040000047882 */ /* 0x000fe20000000000 */
[----:B------:R-:W-:Y:S01]  /*00e0*/  UISETP.GE.U32.AND UP0, UPT, UR8, 0x2, UPT ;  /* 0x000000020800788c */ /* 0x000fe2000bf06070 */
[----:B------:R-:W-:Y:S01]  /*00f0*/  ISETP.NE.AND P0, PT, R9, RZ, PT ;  /* 0x000000ff0900720c */ /* 0x000fe20003f05270 */
[----:B0-----:R-:W-:-:S06]  /*0100*/  ULEA UR4, UR5, UR4, 0x18 ;  /* 0x0000000405047291 */ /* 0x001fcc000f8ec0ff */
[----:B------:R-:W-:-:S05]  /*0110*/  LEA R5, R9, UR4, 0x2 ;  /* 0x0000000409057c11 */ /* 0x000fca000f8e10ff */
[----:B--2---:R0:W-:Y:S01]  /*0120*/  STS [R5], R2 ;  /* 0x0000000205007388 */ /* 0x0041e20000000800 */
[----:B------:R-:W-:Y:S05]  /*0130*/  BRA.U !UP0, `(.L_x_0) ;  /* 0x0000000108347547 */ /* 0x000fea000b800000 */
[----:B------:R-:W-:-:S07]  /*0140*/  IMAD.MOV.U32 R0, RZ, RZ, 0x1 ;  /* 0x00000001ff007424 */ /* 0x000fce00078e00ff */
.L_x_1:
[----:B------:R-:W-:-:S05]  /*0150*/  IMAD.SHL.U32 R6, R0, 0x2, RZ ;  /* 0x0000000200067824 */ /* 0x000fca00078e00ff */
[----:B0-----:R-:W-:-:S04]  /*0160*/  IADD3 R2, PT, PT, R6, -0x1, RZ ;  /* 0xffffffff06027810 */ /* 0x001fc80007ffe0ff */
[----:B------:R-:W-:-:S13]  /*0170*/  LOP3.LUT P1, RZ, R2, R9, RZ, 0xc0, !PT ;  /* 0x0000000902ff7212 */ /* 0x000fda000782c0ff */
[----:B------:R-:W-:Y:S01]  /*0180*/  @!P1 IMAD R2, R0, 0x4, R5 ;  /* 0x0000000400029824 */ /* 0x000fe200078e0205 */
[----:B------:R-:W-:Y:S01]  /*0190*/  @!P1 LDS R3, [R5] ;  /* 0x0000000005039984 */ /* 0x000fe20000000800 */
[----:B------:R-:W-:-:S04]  /*01a0*/  MOV R0, R6 ;  /* 0x0000000600007202 */ /* 0x000fc80000000f00 */
[----:B------:R-:W0:Y:S02]  /*01b0*/  @!P1 LDS R2, [R2] ;  /* 0x0000000002029984 */ /* 0x000e240000000800 */
[----:B0-----:R-:W-:-:S05]  /*01c0*/  @!P1 FADD R4, R2, R3 ;  /* 0x0000000302049221 */ /* 0x001fca0000000000 */
[----:B------:R1:W-:Y:S01]  /*01d0*/  @!P1 STS [R5], R4 ;  /* 0x0000000405009388 */ /* 0x0003e20000000800 */
[----:B------:R-:W-:Y:S01]  /*01e0*/  BAR.SYNC.DEFER_BLOCKING 0x0 ;  /* 0x0000000000007b1d */ /* 0x000fe20000010000 */
[----:B------:R-:W-:-:S13]  /*01f0*/  ISETP.GE.U32.AND P1, PT, R6, UR8, PT ;  /* 0x0000000806007c0c */ /* 0x000fda000bf26070 */
[----:B-1----:R-:W-:Y:S05]  /*0200*/  @!P1 BRA `(.L_x_1) ;  /* 0xfffffffc00d09947 */ /* 0x002fea000383ffff */
.L_x_0:
[----:B------:R-:W-:Y:S05]  /*0210*/  @P0 EXIT ;  /* 0x000000000000094d */ /* 0x000fea0003800000 */
[----:B------:R-:W1:Y:S01]  /*0220*/  S2UR UR5, SR_CgaCtaId ;  /* 0x00000000000579c3 */ /* 0x000e620000008800 */
[----:B------:R-:W-:-:S07]  /*0230*/  UMOV UR4, 0x400 ;  /* 0x0000040000047882 */ /* 0x000fce0000000000 */
[----:B0-----:R-:W0:Y:S01]  /*0240*/  LDC.64 R2, c[0x0][0x388] ;  /* 0x0000e200ff027b82 */ /* 0x001e220000000a00 */
[----:B-1----:R-:W-:Y:S01]  /*0250*/  ULEA UR4, UR5, UR4, 0x18 ;  /* 0x0000000405047291 */ /* 0x002fe2000f8ec0ff */
[----:B0-----:R-:W-:-:S08]  /*0260*/  IMAD.WIDE.U32 R2, R7, 0x4, R2 ;  /* 0x0000000407027825 */ /* 0x001fd000078e0002 */
[----:B------:R-:W0:Y:S04]  /*0270*/  LDS R5, [UR4] ;  /* 0x00000004ff057984 */ /* 0x000e280008000800 */
[----:B0-----:R-:W-:Y:S01]  /*0280*/  STG.E desc[UR6][R2.64], R5 ;  /* 0x0000000502007986 */ /* 0x001fe2000c101906 */
[----:B------:R-:W-:Y:S05]  /*0290*/  EXIT ;  /* 0x000000000000794d */ /* 0x000fea0003800000 */
.L_x_2:
[----:B------:R-:W-:-:S00]  /*02a0*/  BRA `(.L_x_2) ;  /* 0xfffffffc00fc7947 */ /* 0x000fc0000383ffff */
[----:B------:R-:W-:-:S00]  /*02b0*/  NOP ;  /* 0x0000000000007918 */ /* 0x000fc00000000000 */
        /* <DEDUP_REMOVED lines=12> */
.L_x_3:


//--------------------- .nv.shared._Z13reduce_kernelPfS_ --------------------------
	.section	.nv.shared._Z13reduce_kernelPfS_,"aw",@nobits
	.sectionflags	@""
	.align	4
.nv.shared._Z13reduce_kernelPfS_:
	.zero		2048


//--------------------- .nv.shared.reserved.0     --------------------------
	.section	.nv.shared.reserved.0,"aw",@nobits
	.weak		__nv_reservedSMEM_offset_0_alias
	.size		__nv_reservedSMEM_offset_0_alias, 0, 64
	.other		__nv_reservedSMEM_offset_0_alias,@"STO_CUDA_RESERVED_SHARED STV_DEFAULT"
__nv_reservedSMEM_offset_0_alias:
	.zero		0
	.zero		64


//--------------------- .nv.constant0._Z13reduce_kernelPfS_ --------------------------
	.section	.nv.constant0._Z13reduce_kernelPfS_,"a",@progbits
	.sectionflags	@""
	.align	4
.nv.constant0._Z13reduce_kernelPfS_:
	.zero		912


//--------------------- SYMBOLS --------------------------

	.type		.nv.reservedSmem.offset0,@object
	.size		.nv.reservedSmem.offset0,0x4
	.type		.nv.reservedSmem.cap,@object
	.size		.nv.reservedSmem.cap,0x4
